//
// Generated by NVIDIA NVVM Compiler
//
// Compiler Build ID: CL-36424714
// Cuda compilation tools, release 13.0, V13.0.88
// Based on NVVM 20.0.0
//

.version 9.0
.target sm_100
.address_size 64

	// .globl	_Z10scanKernelPiS_i
.extern .shared .align 16 .b8 temp[];

.visible .entry _Z10scanKernelPiS_i(
	.param .u64 .ptr .align 1 _Z10scanKernelPiS_i_param_0,
	.param .u64 .ptr .align 1 _Z10scanKernelPiS_i_param_1,
	.param .u32 _Z10scanKernelPiS_i_param_2
)
{
	.reg .pred 	%p<8>;
	.reg .b32 	%r<52>;
	.reg .b64 	%rd<9>;

	ld.param.u64 	%rd2, [_Z10scanKernelPiS_i_param_0];
	ld.param.u64 	%rd1, [_Z10scanKernelPiS_i_param_1];
	ld.param.u32 	%r15, [_Z10scanKernelPiS_i_param_2];
	cvta.to.global.u64 	%rd3, %rd2;
	mov.u32 	%r1, %tid.x;
	shl.b32 	%r2, %r1, 1;
	mul.wide.u32 	%rd4, %r2, 4;
	add.s64 	%rd5, %rd3, %rd4;
	ld.global.u32 	%r17, [%rd5];
	shl.b32 	%r18, %r1, 3;
	mov.u32 	%r19, temp;
	add.s32 	%r3, %r19, %r18;
	or.b32  	%r4, %r2, 1;
	ld.global.u32 	%r20, [%rd5+4];
	st.shared.v2.u32 	[%r3], {%r17, %r20};
	shr.s32 	%r47, %r15, 1;
	setp.lt.s32 	%p1, %r47, 1;
	mov.b32 	%r49, 1;
	@%p1 bra 	$L__BB0_5;
	mov.b32 	%r49, 1;
$L__BB0_2:
	bar.sync 	0;
	setp.ge.s32 	%p2, %r1, %r47;
	@%p2 bra 	$L__BB0_4;
	mul.lo.s32 	%r22, %r49, %r4;
	shl.b32 	%r23, %r22, 2;
	add.s32 	%r25, %r19, %r23;
	ld.shared.u32 	%r26, [%r25+-4];
	shl.b32 	%r27, %r49, 2;
	add.s32 	%r28, %r25, %r27;
	ld.shared.u32 	%r29, [%r28+-4];
	add.s32 	%r30, %r29, %r26;
	st.shared.u32 	[%r28+-4], %r30;
$L__BB0_4:
	shl.b32 	%r49, %r49, 1;
	shr.u32 	%r9, %r47, 1;
	setp.gt.u32 	%p3, %r47, 1;
	mov.u32 	%r47, %r9;
	@%p3 bra 	$L__BB0_2;
$L__BB0_5:
	setp.ne.s32 	%p4, %r1, 0;
	@%p4 bra 	$L__BB0_7;
	shl.b32 	%r31, %r15, 2;
	add.s32 	%r33, %r19, %r31;
	mov.b32 	%r34, 0;
	st.shared.u32 	[%r33+-4], %r34;
$L__BB0_7:
	setp.lt.s32 	%p5, %r15, 2;
	@%p5 bra 	$L__BB0_12;
	mov.b32 	%r50, 1;
$L__BB0_9:
	shr.u32 	%r49, %r49, 1;
	bar.sync 	0;
	setp.ge.u32 	%p6, %r1, %r50;
	@%p6 bra 	$L__BB0_11;
	mul.lo.s32 	%r36, %r49, %r4;
	shl.b32 	%r37, %r36, 2;
	add.s32 	%r39, %r19, %r37;
	ld.shared.u32 	%r40, [%r39+-4];
	shl.b32 	%r41, %r49, 2;
	add.s32 	%r42, %r39, %r41;
	ld.shared.u32 	%r43, [%r42+-4];
	st.shared.u32 	[%r39+-4], %r43;
	add.s32 	%r44, %r43, %r40;
	st.shared.u32 	[%r42+-4], %r44;
$L__BB0_11:
	shl.b32 	%r50, %r50, 1;
	setp.lt.s32 	%p7, %r50, %r15;
	@%p7 bra 	$L__BB0_9;
$L__BB0_12:
	cvta.to.global.u64 	%rd6, %rd1;
	bar.sync 	0;
	ld.shared.v2.u32 	{%r45, %r46}, [%r3];
	add.s64 	%rd8, %rd6, %rd4;
	st.global.u32 	[%rd8], %r45;
	st.global.u32 	[%rd8+4], %r46;
	ret;

}


// ===== COMPILED SASS (sm_100) =====

	.target	sm_100

	.elftype	@"ET_EXEC"


//--------------------- .note.nv.tkinfo           --------------------------
	.section	.note.nv.tkinfo,"",@"SHT_NOTE"
	.sectionflags	@"SHF_NOTE_NV_TKINFO"
	.tkinfo
        /*0018*/ 	.word	0x00000002
        /*0030*/ 	.string	""
        /*0030*/ 	.string	"ptxas"
        /*0030*/ 	.string	"Cuda compilation tools, release 13.0, V13.0.88"
        /*0030*/ 	.string	"Build cuda_13.0.r13.0/compiler.36424714_0"
        /*0030*/ 	.string	"-arch sm_100 -m 64 "



//--------------------- .note.nv.cuinfo           --------------------------
	.section	.note.nv.cuinfo,"",@"SHT_NOTE"
	.sectionflags	@"SHF_NOTE_NV_CUINFO"
        /*0018*/ 	.short	0x0002
        /*001a*/ 	.short	0x0064
        /*001c*/ 	.short	0x0082
	.zero		2


//--------------------- .nv.info                  --------------------------
	.section	.nv.info,"",@"SHT_CUDA_INFO"
	.align	4


	//----- nvinfo : EIATTR_REGCOUNT
	.align		4
        /*0000*/ 	.byte	0x04, 0x2f
        /*0002*/ 	.short	(.L_1 - .L_0)
	.align		4
.L_0:
        /*0004*/ 	.word	index@(_Z10scanKernelPiS_i)
        /*0008*/ 	.word	0x0000000d


	//----- nvinfo : EIATTR_FRAME_SIZE
	.align		4
.L_1:
        /*000c*/ 	.byte	0x04, 0x11
        /*000e*/ 	.short	(.L_3 - .L_2)
	.align		4
.L_2:
        /*0010*/ 	.word	index@(_Z10scanKernelPiS_i)
        /*0014*/ 	.word	0x00000000


	//----- nvinfo : EIATTR_MIN_STACK_SIZE
	.align		4
.L_3:
        /*0018*/ 	.byte	0x04, 0x12
        /*001a*/ 	.short	(.L_5 - .L_4)
	.align		4
.L_4:
        /*001c*/ 	.word	index@(_Z10scanKernelPiS_i)
        /*0020*/ 	.word	0x00000000
.L_5:


//--------------------- .nv.compat                --------------------------
	.section	.nv.compat,"",@"SHT_CUDA_COMPAT_INFO"
	.align	4
        /*0000*/ 	.byte	0x02, 0x09, 0x00, 0x00, 0x02, 0x02, 0x01, 0x00, 0x02, 0x05, 0x05, 0x00, 0x03, 0x07, 0x01, 0x01
        /*0010*/ 	.byte	0x02, 0x03, 0x00, 0x00, 0x02, 0x06, 0x01, 0x00, 0x04, 0x0b, 0x08, 0x00, 0x09, 0x00, 0x00, 0x00
        /*0020*/ 	.byte	0x00, 0x00, 0x00, 0x00


//--------------------- .nv.info._Z10scanKernelPiS_i --------------------------
	.section	.nv.info._Z10scanKernelPiS_i,"",@"SHT_CUDA_INFO"
	.sectionflags	@""
	.align	4


	//----- nvinfo : EIATTR_CUDA_API_VERSION
	.align		4
        /*0000*/ 	.byte	0x04, 0x37
        /*0002*/ 	.short	(.L_7 - .L_6)
.L_6:
        /*0004*/ 	.word	0x00000082


	//----- nvinfo : EIATTR_KPARAM_INFO
	.align		4
.L_7:
        /*0008*/ 	.byte	0x04, 0x17
        /*000a*/ 	.short	(.L_9 - .L_8)
.L_8:
        /*000c*/ 	.word	0x00000000
        /*0010*/ 	.short	0x0002
        /*0012*/ 	.short	0x0010
        /*0014*/ 	.byte	0x00, 0xf0, 0x11, 0x00


	//----- nvinfo : EIATTR_KPARAM_INFO
	.align		4
.L_9:
        /*0018*/ 	.byte	0x04, 0x17
        /*001a*/ 	.short	(.L_11 - .L_10)
.L_10:
        /*001c*/ 	.word	0x00000000
        /*0020*/ 	.short	0x0001
        /*0022*/ 	.short	0x0008
        /*0024*/ 	.byte	0x00, 0xf5, 0x21, 0x00


	//----- nvinfo : EIATTR_KPARAM_INFO
	.align		4
.L_11:
        /*0028*/ 	.byte	0x04, 0x17
        /*002a*/ 	.short	(.L_13 - .L_12)
.L_12:
        /*002c*/ 	.word	0x00000000
        /*0030*/ 	.short	0x0000
        /*0032*/ 	.short	0x0000
        /*0034*/ 	.byte	0x00, 0xf5, 0x21, 0x00


	//----- nvinfo : EIATTR_SPARSE_MMA_MASK
	.align		4
.L_13:
        /*0038*/ 	.byte	0x03, 0x50
        /*003a*/ 	.short	0x0000


	//----- nvinfo : EIATTR_MAXREG_COUNT
	.align		4
        /*003c*/ 	.byte	0x03, 0x1b
        /*003e*/ 	.short	0x00ff


	//----- nvinfo : EIATTR_NUM_BARRIERS
	.align		4
        /*0040*/ 	.byte	0x02, 0x4c
        /*0042*/ 	.byte	0x01
	.zero		1


	//----- nvinfo : EIATTR_MERCURY_ISA_VERSION
	.align		4
        /*0044*/ 	.byte	0x03, 0x5f
        /*0046*/ 	.short	0x0101


	//----- nvinfo : EIATTR_VRC_CTA_INIT_COUNT
	.align		4
        /*0048*/ 	.byte	0x02, 0x4a
	.zero		1
	.zero		1


	//----- nvinfo : EIATTR_EXIT_INSTR_OFFSETS
	.align		4
        /*004c*/ 	.byte	0x04, 0x1c
        /*004e*/ 	.short	(.L_15 - .L_14)


	//   ....[0]....
.L_14:
        /*0050*/ 	.word	0x000003e0


	//----- nvinfo : EIATTR_CBANK_PARAM_SIZE
	.align		4
.L_15:
        /*0054*/ 	.byte	0x03, 0x19
        /*0056*/ 	.short	0x0014


	//----- nvinfo : EIATTR_PARAM_CBANK
	.align		4
        /*0058*/ 	.byte	0x04, 0x0a
        /*005a*/ 	.short	(.L_17 - .L_16)
	.align		4
.L_16:
        /*005c*/ 	.word	index@(.nv.constant0._Z10scanKernelPiS_i)
        /*0060*/ 	.short	0x0380
        /*0062*/ 	.short	0x0014


	//----- nvinfo : EIATTR_SW_WAR
	.align		4
.L_17:
        /*0064*/ 	.byte	0x04, 0x36
        /*0066*/ 	.short	(.L_19 - .L_18)
.L_18:
        /*0068*/ 	.word	0x00000008
.L_19:


//--------------------- .nv.callgraph             --------------------------
	.section	.nv.callgraph,"",@"SHT_CUDA_CALLGRAPH"
	.align	4
	.sectionentsize	8
	.align		4
        /*0000*/ 	.word	0x00000000
	.align		4
        /*0004*/ 	.word	0xffffffff
	.align		4
        /*0008*/ 	.word	0x00000000
	.align		4
        /*000c*/ 	.word	0xfffffffe
	.align		4
        /*0010*/ 	.word	0x00000000
	.align		4
        /*0014*/ 	.word	0xfffffffd
	.align		4
        /*0018*/ 	.word	0x00000000
	.align		4
        /*001c*/ 	.word	0xfffffffc


//--------------------- .text._Z10scanKernelPiS_i --------------------------
	.section	.text._Z10scanKernelPiS_i,"ax",@progbits
	.align	128
        .global         _Z10scanKernelPiS_i
        .type           _Z10scanKernelPiS_i,@function
        .size           _Z10scanKernelPiS_i,(.L_x_5 - _Z10scanKernelPiS_i)
        .other          _Z10scanKernelPiS_i,@"STO_CUDA_ENTRY STV_DEFAULT"
_Z10scanKernelPiS_i:
.text._Z10scanKernelPiS_i:
[----:B------:R-:W-:Y:S01]  /*0000*/  LDC R1, c[0x0][0x37c] ;  /* 0x0000df00ff017b82 */ /* 0x000fe20000000800 */
[----:B------:R-:W0:Y:S07]  /*0010*/  S2R R10, SR_TID.X ;  /* 0x00000000000a7919 */ /* 0x000e2e0000002100 */
[----:B------:R-:W1:Y:S01]  /*0020*/  LDC.64 R2, c[0x0][0x380] ;  /* 0x0000e000ff027b82 */ /* 0x000e620000000a00 */
[----:B------:R-:W2:Y:S01]  /*0030*/  LDCU.64 UR8, c[0x0][0x358] ;  /* 0x00006b00ff0877ac */ /* 0x000ea20008000a00 */
[----:B------:R-:W3:Y:S06]  /*0040*/  LDCU UR6, c[0x0][0x390] ;  /* 0x00007200ff0677ac */ /* 0x000eec0008000800 */
[----:B------:R-:W4:Y:S08]  /*0050*/  S2UR UR5, SR_CgaCtaId ;  /* 0x00000000000579c3 */ /* 0x000f300000008800 */
[----:B------:R-:W5:Y:S01]  /*0060*/  LDC R8, c[0x0][0x390] ;  /* 0x0000e400ff087b82 */ /* 0x000f620000000800 */
[----:B0-----:R-:W-:-:S04]  /*0070*/  IMAD.SHL.U32 R5, R10, 0x2, RZ ;  /* 0x000000020a057824 */ /* 0x001fc800078e00ff */
[----:B-1----:R-:W-:-:S05]  /*0080*/  IMAD.WIDE.U32 R2, R5, 0x4, R2 ;  /* 0x0000000405027825 */ /* 0x002fca00078e0002 */
[----:B--2---:R-:W2:Y:S04]  /*0090*/  LDG.E R6, desc[UR8][R2.64] ;  /* 0x0000000802067981 */ /* 0x004ea8000c1e1900 */
[----:B------:R0:W2:Y:S01]  /*00a0*/  LDG.E R7, desc[UR8][R2.64+0x4] ;  /* 0x0000040802077981 */ /* 0x0000a2000c1e1900 */
[----:B------:R-:W-:Y:S01]  /*00b0*/  UMOV UR4, 0x400 ;  /* 0x0000040000047882 */ /* 0x000fe20000000000 */
[----:B------:R-:W-:Y:S01]  /*00c0*/  ISETP.NE.AND P1, PT, R10, RZ, PT ;  /* 0x000000ff0a00720c */ /* 0x000fe20003f25270 */
[----:B----4-:R-:W-:Y:S01]  /*00d0*/  ULEA UR4, UR5, UR4, 0x18 ;  /* 0x0000000405047291 */ /* 0x010fe2000f8ec0ff */
[----:B-----5:R-:W-:Y:S01]  /*00e0*/  ISETP.GE.AND P2, PT, R8, 0x2, PT ;  /* 0x000000020800780c */ /* 0x020fe20003f46270 */
[----:B---3--:R-:W-:-:S04]  /*00f0*/  USHF.R.S32.HI UR5, URZ, 0x1, UR6 ;  /* 0x00000001ff057899 */ /* 0x008fc80008011406 */
[----:B------:R-:W-:Y:S01]  /*0100*/  LEA R0, R10, UR4, 0x3 ;  /* 0x000000040a007c11 */ /* 0x000fe2000f8e18ff */
[----:B------:R-:W-:Y:S01]  /*0110*/  UISETP.GE.AND UP0, UPT, UR5, 0x1, UPT ;  /* 0x000000010500788c */ /* 0x000fe2000bf06270 */
[----:B0-----:R-:W-:Y:S02]  /*0120*/  IMAD.MOV.U32 R3, RZ, RZ, 0x1 ;  /* 0x00000001ff037424 */ /* 0x001fe400078e00ff */
[----:B------:R-:W-:Y:S01]  /*0130*/  VIADD R2, R5, 0x1 ;  /* 0x0000000105027836 */ /* 0x000fe20000000000 */
[----:B--2---:R0:W-:Y:S05]  /*0140*/  STS.64 [R0], R6 ;  /* 0x0000000600007388 */ /* 0x0041ea0000000a00 */
[----:B------:R-:W-:Y:S05]  /*0150*/  BRA.U !UP0, `(.L_x_0) ;  /* 0x00000001083c7547 */ /* 0x000fea000b800000 */
[----:B------:R-:W-:-:S07]  /*0160*/  HFMA2 R3, -RZ, RZ, 0, 5.9604644775390625e-08 ;  /* 0x00000001ff037431 */ /* 0x000fce00000001ff */
.L_x_1:
[----:B------:R-:W-:Y:S01]  /*0170*/  BAR.SYNC.DEFER_BLOCKING 0x0 ;  /* 0x0000000000007b1d */ /* 0x000fe20000010000 */
[----:B------:R-:W-:Y:S01]  /*0180*/  ISETP.GE.AND P0, PT, R10, UR5, PT ;  /* 0x000000050a007c0c */ /* 0x000fe2000bf06270 */
[----:B------:R-:W-:Y:S02]  /*0190*/  UISETP.GT.U32.AND UP0, UPT, UR5, 0x1, UPT ;  /* 0x000000010500788c */ /* 0x000fe4000bf04070 */
[----:B------:R-:W-:-:S07]  /*01a0*/  USHF.R.U32.HI UR6, URZ, 0x1, UR5 ;  /* 0x00000001ff067899 */ /* 0x000fce0008011605 */
[----:B------:R-:W-:-:S03]  /*01b0*/  UMOV UR5, UR6 ;  /* 0x0000000600057c82 */ /* 0x000fc60008000000 */
[----:B------:R-:W-:-:S05]  /*01c0*/  @!P0 IMAD R4, R2, R3, RZ ;  /* 0x0000000302048224 */ /* 0x000fca00078e02ff */
[----:B------:R-:W-:-:S05]  /*01d0*/  @!P0 LEA R4, R4, UR4, 0x2 ;  /* 0x0000000404048c11 */ /* 0x000fca000f8e10ff */
[C---:B01----:R-:W-:Y:S01]  /*01e0*/  @!P0 IMAD R6, R3.reuse, 0x4, R4 ;  /* 0x0000000403068824 */ /* 0x043fe200078e0204 */
[----:B------:R-:W-:Y:S01]  /*01f0*/  SHF.L.U32 R3, R3, 0x1, RZ ;  /* 0x0000000103037819 */ /* 0x000fe200000006ff */
[----:B------:R-:W-:Y:S04]  /*0200*/  @!P0 LDS R4, [R4+-0x4] ;  /* 0xfffffc0004048984 */ /* 0x000fe80000000800 */
[----:B------:R-:W0:Y:S02]  /*0210*/  @!P0 LDS R7, [R6+-0x4] ;  /* 0xfffffc0006078984 */ /* 0x000e240000000800 */
[----:B0-----:R-:W-:-:S05]  /*0220*/  @!P0 IMAD.IADD R7, R4, 0x1, R7 ;  /* 0x0000000104078824 */ /* 0x001fca00078e0207 */
[----:B------:R1:W-:Y:S01]  /*0230*/  @!P0 STS [R6+-0x4], R7 ;  /* 0xfffffc0706008388 */ /* 0x0003e20000000800 */
[----:B------:R-:W-:Y:S05]  /*0240*/  BRA.U UP0, `(.L_x_1) ;  /* 0xfffffffd00c87547 */ /* 0x000fea000b83ffff */
.L_x_0:
[----:B------:R-:W-:-:S05]  /*0250*/  @!P1 LEA R4, R8, UR4, 0x2 ;  /* 0x0000000408049c11 */ /* 0x000fca000f8e10ff */
[----:B------:R2:W-:Y:S01]  /*0260*/  @!P1 STS [R4+-0x4], RZ ;  /* 0xfffffcff04009388 */ /* 0x0005e20000000800 */
[----:B------:R-:W-:Y:S05]  /*0270*/  @!P2 BRA `(.L_x_2) ;  /* 0x000000000040a947 */ /* 0x000fea0003800000 */
[----:B------:R-:W3:Y:S01]  /*0280*/  LDCU UR6, c[0x0][0x390] ;  /* 0x00007200ff0677ac */ /* 0x000ee20008000800 */
[----:B------:R-:W-:-:S05]  /*0290*/  UMOV UR5, 0x1 ;  /* 0x0000000100057882 */ /* 0x000fca0000000000 */
.L_x_3:
[----:B------:R-:W-:Y:S01]  /*02a0*/  BAR.SYNC.DEFER_BLOCKING 0x0 ;  /* 0x0000000000007b1d */ /* 0x000fe20000010000 */
[----:B------:R-:W-:Y:S01]  /*02b0*/  ISETP.GE.U32.AND P0, PT, R10, UR5, PT ;  /* 0x000000050a007c0c */ /* 0x000fe2000bf06070 */
[----:B------:R-:W-:Y:S01]  /*02c0*/  USHF.L.U32 UR5, UR5, 0x1, URZ ;  /* 0x0000000105057899 */ /* 0x000fe200080006ff */
[----:B------:R-:W-:-:S03]  /*02d0*/  SHF.R.U32.HI R3, RZ, 0x1, R3 ;  /* 0x00000001ff037819 */ /* 0x000fc60000011603 */
[----:B---3--:R-:W-:-:S08]  /*02e0*/  UISETP.GE.AND UP0, UPT, UR5, UR6, UPT ;  /* 0x000000060500728c */ /* 0x008fd0000bf06270 */
[----:B--2-4-:R-:W-:-:S05]  /*02f0*/  @!P0 IMAD R4, R2, R3, RZ ;  /* 0x0000000302048224 */ /* 0x014fca00078e02ff */
[----:B------:R-:W-:-:S05]  /*0300*/  @!P0 LEA R4, R4, UR4, 0x2 ;  /* 0x0000000404048c11 */ /* 0x000fca000f8e10ff */
[----:B01----:R-:W-:Y:S01]  /*0310*/  @!P0 IMAD R7, R3, 0x4, R4 ;  /* 0x0000000403078824 */ /* 0x003fe200078e0204 */
[----:B------:R-:W-:Y:S04]  /*0320*/  @!P0 LDS R6, [R4+-0x4] ;  /* 0xfffffc0004068984 */ /* 0x000fe80000000800 */
[----:B------:R-:W0:Y:S02]  /*0330*/  @!P0 LDS R9, [R7+-0x4] ;  /* 0xfffffc0007098984 */ /* 0x000e240000000800 */
[----:B0-----:R-:W-:Y:S02]  /*0340*/  @!P0 IADD3 R6, PT, PT, R6, R9, RZ ;  /* 0x0000000906068210 */ /* 0x001fe40007ffe0ff */
[----:B------:R4:W-:Y:S04]  /*0350*/  @!P0 STS [R4+-0x4], R9 ;  /* 0xfffffc0904008388 */ /* 0x0009e80000000800 */
[----:B------:R4:W-:Y:S01]  /*0360*/  @!P0 STS [R7+-0x4], R6 ;  /* 0xfffffc0607008388 */ /* 0x0009e20000000800 */
[----:B------:R-:W-:Y:S05]  /*0370*/  BRA.U !UP0, `(.L_x_3) ;  /* 0xfffffffd08c87547 */ /* 0x000fea000b83ffff */
.L_x_2:
[----:B------:R-:W-:Y:S08]  /*0380*/  BAR.SYNC.DEFER_BLOCKING 0x0 ;  /* 0x0000000000007b1d */ /* 0x000ff00000010000 */
[----:B------:R-:W3:Y:S01]  /*0390*/  LDC.64 R2, c[0x0][0x388] ;  /* 0x0000e200ff027b82 */ /* 0x000ee20000000a00 */
[----:B01--4-:R-:W0:Y:S01]  /*03a0*/  LDS.64 R6, [R0] ;  /* 0x0000000000067984 */ /* 0x013e220000000a00 */
[----:B---3--:R-:W-:-:S05]  /*03b0*/  IMAD.WIDE.U32 R2, R5, 0x4, R2 ;  /* 0x0000000405027825 */ /* 0x008fca00078e0002 */
[----:B0-----:R-:W-:Y:S04]  /*03c0*/  STG.E desc[UR8][R2.64], R6 ;  /* 0x0000000602007986 */ /* 0x001fe8000c101908 */
[----:B------:R-:W-:Y:S01]  /*03d0*/  STG.E desc[UR8][R2.64+0x4], R7 ;  /* 0x0000040702007986 */ /* 0x000fe2000c101908 */
[----:B------:R-:W-:Y:S05]  /*03e0*/  EXIT ;  /* 0x000000000000794d */ /* 0x000fea0003800000 */
.L_x_4:
[----:B------:R-:W-:-:S00]  /*03f0*/  BRA `(.L_x_4) ;  /* 0xfffffffc00fc7947 */ /* 0x000fc0000383ffff */
[----:B------:R-:W-:-:S00]  /*0400*/  NOP ;  /* 0x0000000000007918 */ /* 0x000fc00000000000 */
[----:B------:R-:W-:-:S00]  /*0410*/  NOP ;  /* 0x0000000000007918 */ /* 0x000fc00000000000 */
[----:B------:R-:W-:-:S00]  /*0420*/  NOP ;  /* 0x0000000000007918 */ /* 0x000fc00000000000 */
[----:B------:R-:W-:-:S00]  /*0430*/  NOP ;  /* 0x0000000000007918 */ /* 0x000fc00000000000 */
[----:B------:R-:W-:-:S00]  /*0440*/  NOP ;  /* 0x0000000000007918 */ /* 0x000fc00000000000 */
[----:B------:R-:W-:-:S00]  /*0450*/  NOP ;  /* 0x0000000000007918 */ /* 0x000fc00000000000 */
[----:B------:R-:W-:-:S00]  /*0460*/  NOP ;  /* 0x0000000000007918 */ /* 0x000fc00000000000 */
[----:B------:R-:W-:-:S00]  /*0470*/  NOP ;  /* 0x0000000000007918 */ /* 0x000fc00000000000 */
.L_x_5:


//--------------------- .nv.shared._Z10scanKernelPiS_i --------------------------
	.section	.nv.shared._Z10scanKernelPiS_i,"aw",@nobits
	.sectionflags	@""
	.align	16
	.zero		1024


//--------------------- .nv.shared.reserved.0     --------------------------
	.section	.nv.shared.reserved.0,"aw",@nobits
	.weak		__nv_reservedSMEM_offset_0_alias
	.size		__nv_reservedSMEM_offset_0_alias, 0, 64
	.other		__nv_reservedSMEM_offset_0_alias,@"STO_CUDA_RESERVED_SHARED STV_DEFAULT"
__nv_reservedSMEM_offset_0_alias:
	.zero		0
	.zero		64


//--------------------- .nv.constant0._Z10scanKernelPiS_i --------------------------
	.section	.nv.constant0._Z10scanKernelPiS_i,"a",@progbits
	.sectionflags	@""
	.align	4
.nv.constant0._Z10scanKernelPiS_i:
	.zero		916


//--------------------- SYMBOLS --------------------------

	.type		.nv.reservedSmem.offset0,@object
	.size		.nv.reservedSmem.offset0,0x4
	.type		.nv.reservedSmem.cap,@object
	.size		.nv.reservedSmem.cap,0x4
